//
// Generated by NVIDIA NVVM Compiler
//
// Compiler Build ID: CL-36424714
// Cuda compilation tools, release 13.0, V13.0.88
// Based on NVVM 20.0.0
//

.version 9.0
.target sm_100
.address_size 64

	// .globl	_Z13SobelOperatorPhS_ii

.visible .entry _Z13SobelOperatorPhS_ii(
	.param .u64 .ptr .align 1 _Z13SobelOperatorPhS_ii_param_0,
	.param .u64 .ptr .align 1 _Z13SobelOperatorPhS_ii_param_1,
	.param .u32 _Z13SobelOperatorPhS_ii_param_2,
	.param .u32 _Z13SobelOperatorPhS_ii_param_3
)
{
	.reg .pred 	%p<8>;
	.reg .b16 	%rs<39>;
	.reg .b32 	%r<73>;
	.reg .b64 	%rd<32>;
	.reg .b64 	%fd<92>;

	ld.param.u64 	%rd2, [_Z13SobelOperatorPhS_ii_param_0];
	ld.param.u32 	%r15, [_Z13SobelOperatorPhS_ii_param_2];
	ld.param.u32 	%r16, [_Z13SobelOperatorPhS_ii_param_3];
	mov.u32 	%r17, %ctaid.x;
	mov.u32 	%r18, %ntid.x;
	mov.u32 	%r19, %tid.x;
	mad.lo.s32 	%r71, %r17, %r18, %r19;
	mov.u32 	%r20, %ctaid.y;
	mov.u32 	%r2, %ntid.y;
	mov.u32 	%r21, %tid.y;
	mad.lo.s32 	%r3, %r20, %r2, %r21;
	setp.ge.s32 	%p1, %r71, %r16;
	@%p1 bra 	$L__BB0_6;
	cvta.to.global.u64 	%rd1, %rd2;
	add.s32 	%r4, %r15, -1;
	mov.u32 	%r22, %nctaid.y;
	mul.lo.s32 	%r5, %r22, %r2;
$L__BB0_2:
	setp.ge.s32 	%p2, %r3, %r15;
	@%p2 bra 	$L__BB0_5;
	add.s32 	%r72, %r3, -1;
	min.s32 	%r23, %r71, %r16;
	max.s32 	%r24, %r23, 1;
	add.s32 	%r25, %r24, -1;
	shl.b32 	%r26, %r15, 2;
	mul.lo.s32 	%r8, %r25, %r26;
	add.s32 	%r27, %r71, 1;
	add.s32 	%r28, %r16, -1;
	min.s32 	%r29, %r27, %r28;
	max.s32 	%r30, %r29, 0;
	mul.lo.s32 	%r9, %r30, %r26;
	min.s32 	%r31, %r71, %r28;
	max.s32 	%r32, %r31, 0;
	mul.lo.s32 	%r10, %r26, %r32;
	add.s32 	%r33, %r71, -1;
	min.s32 	%r34, %r33, %r28;
	max.s32 	%r35, %r34, 0;
	mul.lo.s32 	%r11, %r35, %r26;
$L__BB0_4:
	ld.param.u64 	%rd31, [_Z13SobelOperatorPhS_ii_param_1];
	setp.gt.s32 	%p3, %r15, 1;
	add.s32 	%r36, %r72, 2;
	add.s32 	%r37, %r72, 1;
	min.s32 	%r38, %r72, %r4;
	max.s32 	%r39, %r38, 0;
	shl.b32 	%r40, %r39, 2;
	add.s32 	%r41, %r40, %r8;
	add.s32 	%r42, %r40, %r9;
	cvt.s64.s32 	%rd4, %r41;
	add.s64 	%rd5, %rd1, %rd4;
	ld.global.u8 	%rs1, [%rd5];
	cvt.rn.f64.u16 	%fd1, %rs1;
	ld.global.u8 	%rs2, [%rd5+1];
	cvt.rn.f64.u16 	%fd2, %rs2;
	mul.f64 	%fd3, %fd2, 0d3FE2C8B439581062;
	fma.rn.f64 	%fd4, %fd1, 0d3FD322D0E5604189, %fd3;
	ld.global.u8 	%rs3, [%rd5+2];
	cvt.rn.f64.u16 	%fd5, %rs3;
	fma.rn.f64 	%fd6, %fd5, 0d3FBD2F1A9FBE76C9, %fd4;
	cvt.s64.s32 	%rd6, %r42;
	add.s64 	%rd7, %rd1, %rd6;
	ld.global.u8 	%rs4, [%rd7];
	cvt.rn.f64.u16 	%fd7, %rs4;
	ld.global.u8 	%rs5, [%rd7+1];
	cvt.rn.f64.u16 	%fd8, %rs5;
	mul.f64 	%fd9, %fd8, 0d3FE2C8B439581062;
	fma.rn.f64 	%fd10, %fd7, 0d3FD322D0E5604189, %fd9;
	ld.global.u8 	%rs6, [%rd7+2];
	cvt.rn.f64.u16 	%fd11, %rs6;
	fma.rn.f64 	%fd12, %fd11, 0d3FBD2F1A9FBE76C9, %fd10;
	add.f64 	%fd13, %fd12, 0d0000000000000000;
	add.f64 	%fd14, %fd6, 0d0000000000000000;
	min.s32 	%r43, %r37, %r4;
	max.s32 	%r44, %r43, 0;
	shl.b32 	%r45, %r44, 2;
	add.s32 	%r46, %r45, %r8;
	add.s32 	%r47, %r45, %r9;
	cvt.s64.s32 	%rd8, %r46;
	add.s64 	%rd9, %rd1, %rd8;
	ld.global.u8 	%rs7, [%rd9];
	cvt.rn.f64.u16 	%fd15, %rs7;
	ld.global.u8 	%rs8, [%rd9+1];
	cvt.rn.f64.u16 	%fd16, %rs8;
	mul.f64 	%fd17, %fd16, 0d3FE2C8B439581062;
	fma.rn.f64 	%fd18, %fd15, 0d3FD322D0E5604189, %fd17;
	ld.global.u8 	%rs9, [%rd9+2];
	cvt.rn.f64.u16 	%fd19, %rs9;
	fma.rn.f64 	%fd20, %fd19, 0d3FBD2F1A9FBE76C9, %fd18;
	cvt.s64.s32 	%rd10, %r47;
	add.s64 	%rd11, %rd1, %rd10;
	ld.global.u8 	%rs10, [%rd11];
	cvt.rn.f64.u16 	%fd21, %rs10;
	ld.global.u8 	%rs11, [%rd11+1];
	cvt.rn.f64.u16 	%fd22, %rs11;
	mul.f64 	%fd23, %fd22, 0d3FE2C8B439581062;
	fma.rn.f64 	%fd24, %fd21, 0d3FD322D0E5604189, %fd23;
	ld.global.u8 	%rs12, [%rd11+2];
	cvt.rn.f64.u16 	%fd25, %rs12;
	fma.rn.f64 	%fd26, %fd25, 0d3FBD2F1A9FBE76C9, %fd24;
	fma.rn.f64 	%fd27, %fd26, 0d4000000000000000, %fd13;
	fma.rn.f64 	%fd28, %fd20, 0d4000000000000000, %fd14;
	min.s32 	%r48, %r36, %r4;
	max.s32 	%r49, %r48, 0;
	shl.b32 	%r50, %r49, 2;
	add.s32 	%r51, %r50, %r8;
	add.s32 	%r52, %r50, %r9;
	cvt.s64.s32 	%rd12, %r51;
	add.s64 	%rd13, %rd1, %rd12;
	ld.global.u8 	%rs13, [%rd13];
	cvt.rn.f64.u16 	%fd29, %rs13;
	ld.global.u8 	%rs14, [%rd13+1];
	cvt.rn.f64.u16 	%fd30, %rs14;
	mul.f64 	%fd31, %fd30, 0d3FE2C8B439581062;
	fma.rn.f64 	%fd32, %fd29, 0d3FD322D0E5604189, %fd31;
	ld.global.u8 	%rs15, [%rd13+2];
	cvt.rn.f64.u16 	%fd33, %rs15;
	fma.rn.f64 	%fd34, %fd33, 0d3FBD2F1A9FBE76C9, %fd32;
	cvt.s64.s32 	%rd14, %r52;
	add.s64 	%rd15, %rd1, %rd14;
	ld.global.u8 	%rs16, [%rd15];
	cvt.rn.f64.u16 	%fd35, %rs16;
	ld.global.u8 	%rs17, [%rd15+1];
	cvt.rn.f64.u16 	%fd36, %rs17;
	mul.f64 	%fd37, %fd36, 0d3FE2C8B439581062;
	fma.rn.f64 	%fd38, %fd35, 0d3FD322D0E5604189, %fd37;
	ld.global.u8 	%rs18, [%rd15+2];
	cvt.rn.f64.u16 	%fd39, %rs18;
	fma.rn.f64 	%fd40, %fd39, 0d3FBD2F1A9FBE76C9, %fd38;
	add.f64 	%fd41, %fd27, %fd40;
	add.f64 	%fd42, %fd28, %fd34;
	sub.f64 	%fd43, %fd41, %fd42;
	min.s32 	%r53, %r37, %r15;
	setp.gt.s32 	%p4, %r53, 1;
	shl.b32 	%r54, %r53, 2;
	add.s32 	%r55, %r54, -4;
	selp.b32 	%r56, %r55, 0, %p4;
	setp.lt.s32 	%p5, %r36, %r4;
	shl.b32 	%r57, %r48, 2;
	selp.b32 	%r58, %r57, 0, %p5;
	selp.b32 	%r59, %r57, %r58, %p3;
	add.s32 	%r60, %r11, %r56;
	add.s32 	%r61, %r11, %r59;
	cvt.s64.s32 	%rd16, %r60;
	add.s64 	%rd17, %rd1, %rd16;
	ld.global.u8 	%rs19, [%rd17];
	cvt.rn.f64.u16 	%fd44, %rs19;
	ld.global.u8 	%rs20, [%rd17+1];
	cvt.rn.f64.u16 	%fd45, %rs20;
	mul.f64 	%fd46, %fd45, 0d3FE2C8B439581062;
	fma.rn.f64 	%fd47, %fd44, 0d3FD322D0E5604189, %fd46;
	ld.global.u8 	%rs21, [%rd17+2];
	cvt.rn.f64.u16 	%fd48, %rs21;
	fma.rn.f64 	%fd49, %fd48, 0d3FBD2F1A9FBE76C9, %fd47;
	cvt.s64.s32 	%rd18, %r61;
	add.s64 	%rd19, %rd1, %rd18;
	ld.global.u8 	%rs22, [%rd19];
	cvt.rn.f64.u16 	%fd50, %rs22;
	ld.global.u8 	%rs23, [%rd19+1];
	cvt.rn.f64.u16 	%fd51, %rs23;
	mul.f64 	%fd52, %fd51, 0d3FE2C8B439581062;
	fma.rn.f64 	%fd53, %fd50, 0d3FD322D0E5604189, %fd52;
	ld.global.u8 	%rs24, [%rd19+2];
	cvt.rn.f64.u16 	%fd54, %rs24;
	fma.rn.f64 	%fd55, %fd54, 0d3FBD2F1A9FBE76C9, %fd53;
	add.f64 	%fd56, %fd55, 0d0000000000000000;
	add.f64 	%fd57, %fd49, 0d0000000000000000;
	add.s32 	%r62, %r10, %r56;
	add.s32 	%r63, %r10, %r59;
	cvt.s64.s32 	%rd20, %r62;
	add.s64 	%rd21, %rd1, %rd20;
	ld.global.u8 	%rs25, [%rd21];
	cvt.rn.f64.u16 	%fd58, %rs25;
	ld.global.u8 	%rs26, [%rd21+1];
	cvt.rn.f64.u16 	%fd59, %rs26;
	mul.f64 	%fd60, %fd59, 0d3FE2C8B439581062;
	fma.rn.f64 	%fd61, %fd58, 0d3FD322D0E5604189, %fd60;
	ld.global.u8 	%rs27, [%rd21+2];
	cvt.rn.f64.u16 	%fd62, %rs27;
	fma.rn.f64 	%fd63, %fd62, 0d3FBD2F1A9FBE76C9, %fd61;
	cvt.s64.s32 	%rd22, %r63;
	add.s64 	%rd23, %rd1, %rd22;
	ld.global.u8 	%rs28, [%rd23];
	cvt.rn.f64.u16 	%fd64, %rs28;
	ld.global.u8 	%rs29, [%rd23+1];
	cvt.rn.f64.u16 	%fd65, %rs29;
	mul.f64 	%fd66, %fd65, 0d3FE2C8B439581062;
	fma.rn.f64 	%fd67, %fd64, 0d3FD322D0E5604189, %fd66;
	ld.global.u8 	%rs30, [%rd23+2];
	cvt.rn.f64.u16 	%fd68, %rs30;
	fma.rn.f64 	%fd69, %fd68, 0d3FBD2F1A9FBE76C9, %fd67;
	fma.rn.f64 	%fd70, %fd69, 0d4000000000000000, %fd56;
	fma.rn.f64 	%fd71, %fd63, 0d4000000000000000, %fd57;
	add.s32 	%r64, %r9, %r56;
	add.s32 	%r65, %r9, %r59;
	cvt.s64.s32 	%rd24, %r64;
	add.s64 	%rd25, %rd1, %rd24;
	ld.global.u8 	%rs31, [%rd25];
	cvt.rn.f64.u16 	%fd72, %rs31;
	ld.global.u8 	%rs32, [%rd25+1];
	cvt.rn.f64.u16 	%fd73, %rs32;
	mul.f64 	%fd74, %fd73, 0d3FE2C8B439581062;
	fma.rn.f64 	%fd75, %fd72, 0d3FD322D0E5604189, %fd74;
	ld.global.u8 	%rs33, [%rd25+2];
	cvt.rn.f64.u16 	%fd76, %rs33;
	fma.rn.f64 	%fd77, %fd76, 0d3FBD2F1A9FBE76C9, %fd75;
	cvt.s64.s32 	%rd26, %r65;
	add.s64 	%rd27, %rd1, %rd26;
	ld.global.u8 	%rs34, [%rd27];
	cvt.rn.f64.u16 	%fd78, %rs34;
	ld.global.u8 	%rs35, [%rd27+1];
	cvt.rn.f64.u16 	%fd79, %rs35;
	mul.f64 	%fd80, %fd79, 0d3FE2C8B439581062;
	fma.rn.f64 	%fd81, %fd78, 0d3FD322D0E5604189, %fd80;
	ld.global.u8 	%rs36, [%rd27+2];
	cvt.rn.f64.u16 	%fd82, %rs36;
	fma.rn.f64 	%fd83, %fd82, 0d3FBD2F1A9FBE76C9, %fd81;
	add.f64 	%fd84, %fd70, %fd83;
	add.f64 	%fd85, %fd71, %fd77;
	sub.f64 	%fd86, %fd84, %fd85;
	mul.f64 	%fd87, %fd86, %fd86;
	fma.rn.f64 	%fd88, %fd43, %fd43, %fd87;
	sqrt.rn.f64 	%fd89, %fd88;
	min.f64 	%fd90, %fd89, 0d406FE00000000000;
	max.f64 	%fd91, %fd90, 0d0000000000000000;
	cvt.rzi.u32.f64 	%r66, %fd91;
	cvt.u16.u32 	%rs37, %r66;
	add.s32 	%r67, %r45, %r10;
	cvt.s64.s32 	%rd28, %r67;
	cvta.to.global.u64 	%rd29, %rd31;
	add.s64 	%rd30, %rd29, %rd28;
	st.global.u8 	[%rd30], %rs37;
	st.global.u8 	[%rd30+1], %rs37;
	st.global.u8 	[%rd30+2], %rs37;
	mov.b16 	%rs38, 0;
	st.global.u8 	[%rd30+3], %rs38;
	add.s32 	%r72, %r72, %r5;
	add.s32 	%r68, %r72, 1;
	setp.lt.s32 	%p6, %r68, %r15;
	@%p6 bra 	$L__BB0_4;
$L__BB0_5:
	mov.u32 	%r69, %nctaid.x;
	mov.u32 	%r70, %ntid.x;
	mad.lo.s32 	%r71, %r69, %r70, %r71;
	setp.lt.s32 	%p7, %r71, %r16;
	@%p7 bra 	$L__BB0_2;
$L__BB0_6:
	ret;

}


// ===== COMPILED SASS (sm_100) =====

	.target	sm_100

	.elftype	@"ET_EXEC"


//--------------------- .note.nv.tkinfo           --------------------------
	.section	.note.nv.tkinfo,"",@"SHT_NOTE"
	.sectionflags	@"SHF_NOTE_NV_TKINFO"
	.tkinfo
        /*0018*/ 	.word	0x00000002
        /*0030*/ 	.string	""
        /*0030*/ 	.string	"ptxas"
        /*0030*/ 	.string	"Cuda compilation tools, release 13.0, V13.0.88"
        /*0030*/ 	.string	"Build cuda_13.0.r13.0/compiler.36424714_0"
        /*0030*/ 	.string	"-arch sm_100 -m 64 "



//--------------------- .note.nv.cuinfo           --------------------------
	.section	.note.nv.cuinfo,"",@"SHT_NOTE"
	.sectionflags	@"SHF_NOTE_NV_CUINFO"
        /*0018*/ 	.short	0x0002
        /*001a*/ 	.short	0x0064
        /*001c*/ 	.short	0x0082
	.zero		2


//--------------------- .nv.info                  --------------------------
	.section	.nv.info,"",@"SHT_CUDA_INFO"
	.align	4


	//----- nvinfo : EIATTR_REGCOUNT
	.align		4
        /*0000*/ 	.byte	0x04, 0x2f
        /*0002*/ 	.short	(.L_1 - .L_0)
	.align		4
.L_0:
        /*0004*/ 	.word	index@(_Z13SobelOperatorPhS_ii)
        /*0008*/ 	.word	0x00000020


	//----- nvinfo : EIATTR_FRAME_SIZE
	.align		4
.L_1:
        /*000c*/ 	.byte	0x04, 0x11
        /*000e*/ 	.short	(.L_3 - .L_2)
	.align		4
.L_2:
        /*0010*/ 	.word	index@($__internal_0_$__cuda_sm20_dsqrt_rn_f64_mediumpath_v1)
        /*0014*/ 	.word	0x00000000


	//----- nvinfo : EIATTR_FRAME_SIZE
	.align		4
.L_3:
        /*0018*/ 	.byte	0x04, 0x11
        /*001a*/ 	.short	(.L_5 - .L_4)
	.align		4
.L_4:
        /*001c*/ 	.word	index@(_Z13SobelOperatorPhS_ii)
        /*0020*/ 	.word	0x00000000


	//----- nvinfo : EIATTR_MIN_STACK_SIZE
	.align		4
.L_5:
        /*0024*/ 	.byte	0x04, 0x12
        /*0026*/ 	.short	(.L_7 - .L_6)
	.align		4
.L_6:
        /*0028*/ 	.word	index@(_Z13SobelOperatorPhS_ii)
        /*002c*/ 	.word	0x00000000
.L_7:


//--------------------- .nv.compat                --------------------------
	.section	.nv.compat,"",@"SHT_CUDA_COMPAT_INFO"
	.align	4
        /*0000*/ 	.byte	0x02, 0x09, 0x00, 0x00, 0x02, 0x02, 0x01, 0x00, 0x02, 0x05, 0x05, 0x00, 0x03, 0x07, 0x01, 0x01
        /*0010*/ 	.byte	0x02, 0x03, 0x00, 0x00, 0x02, 0x06, 0x01, 0x00, 0x04, 0x0b, 0x08, 0x00, 0x01, 0x00, 0x00, 0x00
        /*0020*/ 	.byte	0x00, 0x00, 0x00, 0x00


//--------------------- .nv.info._Z13SobelOperatorPhS_ii --------------------------
	.section	.nv.info._Z13SobelOperatorPhS_ii,"",@"SHT_CUDA_INFO"
	.sectionflags	@""
	.align	4


	//----- nvinfo : EIATTR_CUDA_API_VERSION
	.align		4
        /*0000*/ 	.byte	0x04, 0x37
        /*0002*/ 	.short	(.L_9 - .L_8)
.L_8:
        /*0004*/ 	.word	0x00000082


	//----- nvinfo : EIATTR_KPARAM_INFO
	.align		4
.L_9:
        /*0008*/ 	.byte	0x04, 0x17
        /*000a*/ 	.short	(.L_11 - .L_10)
.L_10:
        /*000c*/ 	.word	0x00000000
        /*0010*/ 	.short	0x0003
        /*0012*/ 	.short	0x0014
        /*0014*/ 	.byte	0x00, 0xf0, 0x11, 0x00


	//----- nvinfo : EIATTR_KPARAM_INFO
	.align		4
.L_11:
        /*0018*/ 	.byte	0x04, 0x17
        /*001a*/ 	.short	(.L_13 - .L_12)
.L_12:
        /*001c*/ 	.word	0x00000000
        /*0020*/ 	.short	0x0002
        /*0022*/ 	.short	0x0010
        /*0024*/ 	.byte	0x00, 0xf0, 0x11, 0x00


	//----- nvinfo : EIATTR_KPARAM_INFO
	.align		4
.L_13:
        /*0028*/ 	.byte	0x04, 0x17
        /*002a*/ 	.short	(.L_15 - .L_14)
.L_14:
        /*002c*/ 	.word	0x00000000
        /*0030*/ 	.short	0x0001
        /*0032*/ 	.short	0x0008
        /*0034*/ 	.byte	0x00, 0xf5, 0x21, 0x00


	//----- nvinfo : EIATTR_KPARAM_INFO
	.align		4
.L_15:
        /*0038*/ 	.byte	0x04, 0x17
        /*003a*/ 	.short	(.L_17 - .L_16)
.L_16:
        /*003c*/ 	.word	0x00000000
        /*0040*/ 	.short	0x0000
        /*0042*/ 	.short	0x0000
        /*0044*/ 	.byte	0x00, 0xf5, 0x21, 0x00


	//----- nvinfo : EIATTR_SPARSE_MMA_MASK
	.align		4
.L_17:
        /*0048*/ 	.byte	0x03, 0x50
        /*004a*/ 	.short	0x0000


	//----- nvinfo : EIATTR_MAXREG_COUNT
	.align		4
        /*004c*/ 	.byte	0x03, 0x1b
        /*004e*/ 	.short	0x00ff


	//----- nvinfo : EIATTR_MERCURY_ISA_VERSION
	.align		4
        /*0050*/ 	.byte	0x03, 0x5f
        /*0052*/ 	.short	0x0101


	//----- nvinfo : EIATTR_VRC_CTA_INIT_COUNT
	.align		4
        /*0054*/ 	.byte	0x02, 0x4a
	.zero		1
	.zero		1


	//----- nvinfo : EIATTR_EXIT_INSTR_OFFSETS
	.align		4
        /*0058*/ 	.byte	0x04, 0x1c
        /*005a*/ 	.short	(.L_19 - .L_18)


	//   ....[0]....
.L_18:
        /*005c*/ 	.word	0x000000b0


	//   ....[1]....
        /*0060*/ 	.word	0x00001160


	//----- nvinfo : EIATTR_CRS_STACK_SIZE
	.align		4
.L_19:
        /*0064*/ 	.byte	0x04, 0x1e
        /*0066*/ 	.short	(.L_21 - .L_20)
.L_20:
        /*0068*/ 	.word	0x00000000


	//----- nvinfo : EIATTR_CBANK_PARAM_SIZE
	.align		4
.L_21:
        /*006c*/ 	.byte	0x03, 0x19
        /*006e*/ 	.short	0x0018


	//----- nvinfo : EIATTR_PARAM_CBANK
	.align		4
        /*0070*/ 	.byte	0x04, 0x0a
        /*0072*/ 	.short	(.L_23 - .L_22)
	.align		4
.L_22:
        /*0074*/ 	.word	index@(.nv.constant0._Z13SobelOperatorPhS_ii)
        /*0078*/ 	.short	0x0380
        /*007a*/ 	.short	0x0018


	//----- nvinfo : EIATTR_SW_WAR
	.align		4
.L_23:
        /*007c*/ 	.byte	0x04, 0x36
        /*007e*/ 	.short	(.L_25 - .L_24)
.L_24:
        /*0080*/ 	.word	0x00000008
.L_25:


//--------------------- .nv.callgraph             --------------------------
	.section	.nv.callgraph,"",@"SHT_CUDA_CALLGRAPH"
	.align	4
	.sectionentsize	8
	.align		4
        /*0000*/ 	.word	0x00000000
	.align		4
        /*0004*/ 	.word	0xffffffff
	.align		4
        /*0008*/ 	.word	0x00000000
	.align		4
        /*000c*/ 	.word	0xfffffffe
	.align		4
        /*0010*/ 	.word	0x00000000
	.align		4
        /*0014*/ 	.word	0xfffffffd
	.align		4
        /*0018*/ 	.word	0x00000000
	.align		4
        /*001c*/ 	.word	0xfffffffc


//--------------------- .text._Z13SobelOperatorPhS_ii --------------------------
	.section	.text._Z13SobelOperatorPhS_ii,"ax",@progbits
	.align	128
        .global         _Z13SobelOperatorPhS_ii
        .type           _Z13SobelOperatorPhS_ii,@function
        .size           _Z13SobelOperatorPhS_ii,(.L_x_11 - _Z13SobelOperatorPhS_ii)
        .other          _Z13SobelOperatorPhS_ii,@"STO_CUDA_ENTRY STV_DEFAULT"
_Z13SobelOperatorPhS_ii:
.text._Z13SobelOperatorPhS_ii:
[----:B------:R-:W-:Y:S01]  /*0000*/  LDC R1, c[0x0][0x37c] ;  /* 0x0000df00ff017b82 */ /* 0x000fe20000000800 */
[----:B------:R-:W0:Y:S07]  /*0010*/  S2R R3, SR_TID.X ;  /* 0x0000000000037919 */ /* 0x000e2e0000002100 */
[----:B------:R-:W0:Y:S01]  /*0020*/  S2UR UR4, SR_CTAID.X ;  /* 0x00000000000479c3 */ /* 0x000e220000002500 */
[----:B------:R-:W1:Y:S01]  /*0030*/  LDCU UR6, c[0x0][0x394] ;  /* 0x00007280ff0677ac */ /* 0x000e620008000800 */
[----:B------:R-:W2:Y:S06]  /*0040*/  S2R R5, SR_TID.Y ;  /* 0x0000000000057919 */ /* 0x000eac0000002200 */
[----:B------:R-:W0:Y:S08]  /*0050*/  LDC R2, c[0x0][0x360] ;  /* 0x0000d800ff027b82 */ /* 0x000e300000000800 */
[----:B------:R-:W2:Y:S08]  /*0060*/  S2UR UR5, SR_CTAID.Y ;  /* 0x00000000000579c3 */ /* 0x000eb00000002600 */
[----:B------:R-:W2:Y:S01]  /*0070*/  LDC R4, c[0x0][0x364] ;  /* 0x0000d900ff047b82 */ /* 0x000ea20000000800 */
[----:B0-----:R-:W-:-:S05]  /*0080*/  IMAD R2, R2, UR4, R3 ;  /* 0x0000000402027c24 */ /* 0x001fca000f8e0203 */
[----:B-1----:R-:W-:Y:S01]  /*0090*/  ISETP.GE.AND P0, PT, R2, UR6, PT ;  /* 0x0000000602007c0c */ /* 0x002fe2000bf06270 */
[----:B--2---:R-:W-:-:S12]  /*00a0*/  IMAD R0, R4, UR5, R5 ;  /* 0x0000000504007c24 */ /* 0x004fd8000f8e0205 */
[----:B------:R-:W-:Y:S05]  /*00b0*/  @P0 EXIT ;  /* 0x000000000000094d */ /* 0x000fea0003800000 */
[----:B------:R-:W0:Y:S01]  /*00c0*/  LDCU UR5, c[0x0][0x374] ;  /* 0x00006e80ff0577ac */ /* 0x000e220008000800 */
[----:B------:R-:W1:Y:S01]  /*00d0*/  LDCU UR4, c[0x0][0x390] ;  /* 0x00007200ff0477ac */ /* 0x000e620008000800 */
[----:B------:R-:W2:Y:S01]  /*00e0*/  LDCU.64 UR6, c[0x0][0x358] ;  /* 0x00006b00ff0677ac */ /* 0x000ea20008000a00 */
[----:B------:R-:W3:Y:S01]  /*00f0*/  LDCU UR18, c[0x0][0x390] ;  /* 0x00007200ff1277ac */ /* 0x000ee20008000800 */
[----:B------:R-:W4:Y:S01]  /*0100*/  LDCU.64 UR8, c[0x0][0x380] ;  /* 0x00007000ff0877ac */ /* 0x000f220008000a00 */
[----:B0-----:R-:W-:Y:S01]  /*0110*/  IMAD R3, R4, UR5, RZ ;  /* 0x0000000504037c24 */ /* 0x001fe2000f8e02ff */
[----:B------:R-:W0:Y:S01]  /*0120*/  LDCU.64 UR16, c[0x0][0x388] ;  /* 0x00007100ff1077ac */ /* 0x000e220008000a00 */
[----:B-12---:R-:W-:-:S12]  /*0130*/  UIADD3 UR4, UPT, UPT, UR4, -0x1, URZ ;  /* 0xffffffff04047890 */ /* 0x006fd8000fffe0ff */
.L_x_5:
[----:B-1----:R-:W1:Y:S01]  /*0140*/  LDC R7, c[0x0][0x390] ;  /* 0x0000e400ff077b82 */ /* 0x002e620000000800 */
[----:B------:R-:W-:Y:S01]  /*0150*/  BSSY.RECONVERGENT B0, `(.L_x_0) ;  /* 0x00000fa000007945 */ /* 0x000fe20003800200 */
[----:B-1----:R-:W-:-:S13]  /*0160*/  ISETP.GE.AND P0, PT, R0, R7, PT ;  /* 0x000000070000720c */ /* 0x002fda0003f06270 */
[----:B------:R-:W-:Y:S05]  /*0170*/  @P0 BRA `(.L_x_1) ;  /* 0x0000000c00dc0947 */ /* 0x000fea0003800000 */
[----:B------:R-:W1:Y:S01]  /*0180*/  LDC R5, c[0x0][0x394] ;  /* 0x0000e500ff057b82 */ /* 0x000e620000000800 */
[----:B------:R-:W-:Y:S01]  /*0190*/  IMAD.SHL.U32 R8, R7, 0x4, RZ ;  /* 0x0000000407087824 */ /* 0x000fe200078e00ff */
[----:B-1----:R-:W-:Y:S01]  /*01a0*/  VIMNMX R4, PT, PT, R2, R5, PT ;  /* 0x0000000502047248 */ /* 0x002fe20003fe0100 */
[----:B------:R-:W-:-:S03]  /*01b0*/  VIADD R5, R5, 0xffffffff ;  /* 0xffffffff05057836 */ /* 0x000fc60000000000 */
[----:B------:R-:W-:Y:S02]  /*01c0*/  VIMNMX R4, PT, PT, R4, 0x1, !PT ;  /* 0x0000000104047848 */ /* 0x000fe40007fe0100 */
[C-C-:B------:R-:W-:Y:S02]  /*01d0*/  VIADDMNMX.RELU R9, R2.reuse, 0x1, R5.reuse, PT ;  /* 0x0000000102097846 */ /* 0x140fe40003801105 */
[----:B------:R-:W-:Y:S01]  /*01e0*/  VIMNMX.RELU R11, PT, PT, R2, R5, PT ;  /* 0x00000005020b7248 */ /* 0x000fe20003fe1100 */
[----:B------:R-:W-:Y:S01]  /*01f0*/  VIADD R7, R4, 0xffffffff ;  /* 0xffffffff04077836 */ /* 0x000fe20000000000 */
[----:B------:R-:W-:Y:S01]  /*0200*/  VIADDMNMX.RELU R13, R2, 0xffffffff, R5, PT ;  /* 0xffffffff020d7846 */ /* 0x000fe20003801105 */
[C---:B------:R-:W-:Y:S02]  /*0210*/  IMAD R4, R8.reuse, R9, RZ ;  /* 0x0000000908047224 */ /* 0x040fe400078e02ff */
[C---:B------:R-:W-:Y:S02]  /*0220*/  IMAD R5, R8.reuse, R11, RZ ;  /* 0x0000000b08057224 */ /* 0x040fe400078e02ff */
[----:B------:R-:W-:-:S02]  /*0230*/  IMAD R6, R8, R13, RZ ;  /* 0x0000000d08067224 */ /* 0x000fc400078e02ff */
[----:B------:R-:W-:Y:S02]  /*0240*/  IMAD R7, R7, R8, RZ ;  /* 0x0000000807077224 */ /* 0x000fe400078e02ff */
[----:B------:R-:W-:-:S07]  /*0250*/  VIADD R8, R0, 0xffffffff ;  /* 0xffffffff00087836 */ /* 0x000fce0000000000 */
.L_x_4:
[----:B-1----:R-:W-:-:S05]  /*0260*/  VIMNMX.RELU R11, PT, PT, R8, UR4, PT ;  /* 0x00000004080b7c48 */ /* 0x002fca000bfe1100 */
[----:B------:R-:W-:-:S05]  /*0270*/  IMAD R9, R11, 0x4, R7 ;  /* 0x000000040b097824 */ /* 0x000fca00078e0207 */
[----:B----4-:R-:W-:-:S04]  /*0280*/  IADD3 R20, P0, PT, R9, UR8, RZ ;  /* 0x0000000809147c10 */ /* 0x010fc8000ff1e0ff */
[----:B------:R-:W-:-:S05]  /*0290*/  LEA.HI.X.SX32 R21, R9, UR9, 0x1, P0 ;  /* 0x0000000909157c11 */ /* 0x000fca00080f0eff */
[----:B------:R-:W2:Y:S01]  /*02a0*/  LDG.E.U8 R17, desc[UR6][R20.64+0x1] ;  /* 0x0000010614117981 */ /* 0x000ea2000c1e1100 */
[----:B------:R-:W-:-:S03]  /*02b0*/  VIADD R9, R8, 0x1 ;  /* 0x0000000108097836 */ /* 0x000fc60000000000 */
[----:B------:R-:W4:Y:S02]  /*02c0*/  LDG.E.U8 R10, desc[UR6][R20.64] ;  /* 0x00000006140a7981 */ /* 0x000f24000c1e1100 */
[----:B------:R-:W-:Y:S02]  /*02d0*/  VIMNMX.RELU R16, PT, PT, R9, UR4, PT ;  /* 0x0000000409107c48 */ /* 0x000fe4000bfe1100 */
[----:B------:R-:W5:Y:S03]  /*02e0*/  LDG.E.U8 R19, desc[UR6][R20.64+0x2] ;  /* 0x0000020614137981 */ /* 0x000f66000c1e1100 */
[----:B------:R-:W-:-:S05]  /*02f0*/  IMAD R9, R16, 0x4, R7 ;  /* 0x0000000410097824 */ /* 0x000fca00078e0207 */
[----:B------:R-:W-:-:S04]  /*0300*/  IADD3 R12, P0, PT, R9, UR8, RZ ;  /* 0x00000008090c7c10 */ /* 0x000fc8000ff1e0ff */
[----:B------:R-:W-:-:S05]  /*0310*/  LEA.HI.X.SX32 R13, R9, UR9, 0x1, P0 ;  /* 0x00000009090d7c11 */ /* 0x000fca00080f0eff */
[----:B------:R-:W3:Y:S04]  /*0320*/  LDG.E.U8 R24, desc[UR6][R12.64] ;  /* 0x000000060c187981 */ /* 0x000ee8000c1e1100 */
[----:B------:R-:W3:Y:S01]  /*0330*/  LDG.E.U8 R18, desc[UR6][R12.64+0x1] ;  /* 0x000001060c127981 */ /* 0x000ee2000c1e1100 */
[----:B------:R-:W-:-:S03]  /*0340*/  IMAD R11, R11, 0x4, R4 ;  /* 0x000000040b0b7824 */ /* 0x000fc600078e0204 */
[----:B------:R2:W3:Y:S02]  /*0350*/  LDG.E.U8 R23, desc[UR6][R12.64+0x2] ;  /* 0x000002060c177981 */ /* 0x0004e4000c1e1100 */
[----:B------:R-:W-:-:S04]  /*0360*/  IADD3 R14, P0, PT, R11, UR8, RZ ;  /* 0x000000080b0e7c10 */ /* 0x000fc8000ff1e0ff */
[----:B------:R-:W-:Y:S01]  /*0370*/  LEA.HI.X.SX32 R15, R11, UR9, 0x1, P0 ;  /* 0x000000090b0f7c11 */ /* 0x000fe200080f0eff */
[----:B------:R-:W-:-:S04]  /*0380*/  IMAD R9, R16, 0x4, R4 ;  /* 0x0000000410097824 */ /* 0x000fc800078e0204 */
[----:B------:R-:W3:Y:S01]  /*0390*/  LDG.E.U8 R29, desc[UR6][R14.64+0x1] ;  /* 0x000001060e1d7981 */ /* 0x000ee2000c1e1100 */
[----:B------:R-:W-:-:S03]  /*03a0*/  IADD3 R26, P0, PT, R9, UR8, RZ ;  /* 0x00000008091a7c10 */ /* 0x000fc6000ff1e0ff */
[----:B------:R-:W3:Y:S01]  /*03b0*/  LDG.E.U8 R28, desc[UR6][R14.64] ;  /* 0x000000060e1c7981 */ /* 0x000ee2000c1e1100 */
[----:B------:R-:W-:-:S03]  /*03c0*/  LEA.HI.X.SX32 R27, R9, UR9, 0x1, P0 ;  /* 0x00000009091b7c11 */ /* 0x000fc600080f0eff */
[----:B------:R-:W3:Y:S04]  /*03d0*/  LDG.E.U8 R21, desc[UR6][R14.64+0x2] ;  /* 0x000002060e157981 */ /* 0x000ee8000c1e1100 */
[----:B------:R-:W3:Y:S04]  /*03e0*/  LDG.E.U8 R16, desc[UR6][R26.64+0x1] ;  /* 0x000001061a107981 */ /* 0x000ee8000c1e1100 */
[----:B------:R-:W3:Y:S01]  /*03f0*/  LDG.E.U8 R25, desc[UR6][R26.64] ;  /* 0x000000061a197981 */ /* 0x000ee2000c1e1100 */
[----:B------:R-:W-:-:S03]  /*0400*/  VIADD R22, R8, 0x2 ;  /* 0x0000000208167836 */ /* 0x000fc60000000000 */
[----:B------:R1:W3:Y:S02]  /*0410*/  LDG.E.U8 R20, desc[UR6][R26.64+0x2] ;  /* 0x000002061a147981 */ /* 0x0002e4000c1e1100 */
[----:B------:R-:W-:Y:S01]  /*0420*/  VIMNMX.RELU R9, PT, PT, R22, UR4, PT ;  /* 0x0000000416097c48 */ /* 0x000fe2000bfe1100 */
[----:B------:R-:W-:Y:S01]  /*0430*/  UMOV UR10, 0x39581062 ;  /* 0x39581062000a7882 */ /* 0x000fe20000000000 */
[----:B------:R-:W-:Y:S01]  /*0440*/  UMOV UR11, 0x3fe2c8b4 ;  /* 0x3fe2c8b4000b7882 */ /* 0x000fe20000000000 */
[----:B------:R-:W-:Y:S01]  /*0450*/  UMOV UR12, 0xe5604189 ;  /* 0xe5604189000c7882 */ /* 0x000fe20000000000 */
[----:B------:R-:W-:Y:S01]  /*0460*/  UMOV UR13, 0x3fd322d0 ;  /* 0x3fd322d0000d7882 */ /* 0x000fe20000000000 */
[----:B------:R-:W-:Y:S01]  /*0470*/  UMOV UR14, 0x9fbe76c9 ;  /* 0x9fbe76c9000e7882 */ /* 0x000fe20000000000 */
[----:B------:R-:W-:Y:S01]  /*0480*/  UMOV UR15, 0x3fbd2f1a ;  /* 0x3fbd2f1a000f7882 */ /* 0x000fe20000000000 */
[----:B--2---:R2:W0:Y:S02]  /*0490*/  I2F.F64.U16 R12, R17 ;  /* 0x00000011000c7312 */ /* 0x0044240000101800 */
[----:B--2---:R-:W-:-:S06]  /*04a0*/  IMAD R17, R9, 0x4, R7 ;  /* 0x0000000409117824 */ /* 0x004fcc00078e0207 */
[----:B----4-:R-:W2:Y:S01]  /*04b0*/  I2F.F64.U16 R10, R10 ;  /* 0x0000000a000a7312 */ /* 0x010ea20000101800 */
[----:B-1----:R-:W-:Y:S01]  /*04c0*/  IADD3 R26, P0, PT, R17, UR8, RZ ;  /* 0x00000008111a7c10 */ /* 0x002fe2000ff1e0ff */
[----:B0-----:R-:W-:-:S03]  /*04d0*/  DMUL R12, R12, UR10 ;  /* 0x0000000a0c0c7c28 */ /* 0x001fc60008000000 */
[----:B------:R-:W-:-:S03]  /*04e0*/  LEA.HI.X.SX32 R27, R17, UR9, 0x1, P0 ;  /* 0x00000009111b7c11 */ /* 0x000fc600080f0eff */
[----:B-----5:R-:W0:Y:S02]  /*04f0*/  I2F.F64.U16 R14, R19 ;  /* 0x00000013000e7312 */ /* 0x020e240000101800 */
[----:B------:R-:W4:Y:S01]  /*0500*/  LDG.E.U8 R17, desc[UR6][R26.64+0x1] ;  /* 0x000001061a117981 */ /* 0x000f22000c1e1100 */
[----:B--2---:R-:W-:-:S08]  /*0510*/  DFMA R12, R10, UR12, R12 ;  /* 0x0000000c0a0c7c2b */ /* 0x004fd0000800000c */
[----:B0-----:R-:W-:Y:S02]  /*0520*/  DFMA R14, R14, UR14, R12 ;  /* 0x0000000e0e0e7c2b */ /* 0x001fe4000800000c */
[----:B---3--:R0:W-:Y:S02]  /*0530*/  I2F.F64.U16 R12, R24 ;  /* 0x00000018000c7312 */ /* 0x0081e40000101800 */
[----:B0-----:R-:W2:Y:S06]  /*0540*/  LDG.E.U8 R24, desc[UR6][R26.64] ;  /* 0x000000061a187981 */ /* 0x001eac000c1e1100 */
[----:B------:R-:W0:Y:S08]  /*0550*/  I2F.F64.U16 R10, R18 ;  /* 0x00000012000a7312 */ /* 0x000e300000101800 */
[----:B------:R1:W3:Y:S01]  /*0560*/  I2F.F64.U16 R18, R23 ;  /* 0x0000001700127312 */ /* 0x0002e20000101800 */
[----:B0-----:R-:W-:Y:S01]  /*0570*/  DMUL R10, R10, UR10 ;  /* 0x0000000a0a0a7c28 */ /* 0x001fe20008000000 */
[----:B------:R-:W-:Y:S01]  /*0580*/  UMOV UR20, 0x9fbe76c9 ;  /* 0x9fbe76c900147882 */ /* 0x000fe20000000000 */
[----:B------:R-:W-:Y:S01]  /*0590*/  UMOV UR21, 0x3fbd2f1a ;  /* 0x3fbd2f1a00157882 */ /* 0x000fe20000000000 */
[----:B------:R-:W-:Y:S01]  /*05a0*/  DADD R14, RZ, R14 ;  /* 0x00000000ff0e7229 */ /* 0x000fe2000000000e */
[----:B-1----:R-:W0:Y:S04]  /*05b0*/  LDC R23, c[0x0][0x390] ;  /* 0x0000e400ff177b82 */ /* 0x002e280000000800 */
[----:B------:R-:W-:Y:S01]  /*05c0*/  DFMA R10, R12, UR12, R10 ;  /* 0x0000000c0c0a7c2b */ /* 0x000fe2000800000a */
[----:B------:R-:W1:Y:S07]  /*05d0*/  I2F.F64.U16 R12, R29 ;  /* 0x0000001d000c7312 */ /* 0x000e6e0000101800 */
[----:B---3--:R-:W-:-:S02]  /*05e0*/  DFMA R18, R18, UR20, R10 ;  /* 0x0000001412127c2b */ /* 0x008fc4000800000a */
[----:B------:R1:W-:Y:S02]  /*05f0*/  I2F.F64.U16 R10, R28 ;  /* 0x0000001c000a7312 */ /* 0x0003e40000101800 */
[----:B-1----:R-:W-:-:S06]  /*0600*/  DMUL R28, R12, UR10 ;  /* 0x0000000a0c1c7c28 */ /* 0x002fcc0008000000 */
[----:B------:R-:W1:Y:S01]  /*0610*/  I2F.F64.U16 R12, R16 ;  /* 0x00000010000c7312 */ /* 0x000e620000101800 */
[----:B------:R-:W-:-:S07]  /*0620*/  DFMA R18, R18, 2, R14 ;  /* 0x400000001212782b */ /* 0x000fce000000000e */
[----:B------:R3:W5:Y:S02]  /*0630*/  I2F.F64.U16 R14, R21 ;  /* 0x00000015000e7312 */ /* 0x0007640000101800 */
[----:B---3--:R3:W2:Y:S01]  /*0640*/  LDG.E.U8 R21, desc[UR6][R26.64+0x2] ;  /* 0x000002061a157981 */ /* 0x0086a2000c1e1100 */
[----:B-1----:R-:W-:-:S05]  /*0650*/  DMUL R12, R12, UR10 ;  /* 0x0000000a0c0c7c28 */ /* 0x002fca0008000000 */
[----:B---3--:R-:W1:Y:S01]  /*0660*/  I2F.F64.U16 R26, R25 ;  /* 0x00000019001a7312 */ /* 0x008e620000101800 */
[----:B------:R-:W-:Y:S01]  /*0670*/  DFMA R10, R10, UR12, R28 ;  /* 0x0000000c0a0a7c2b */ /* 0x000fe2000800001c */
[----:B------:R-:W-:-:S05]  /*0680*/  IMAD R9, R9, 0x4, R4 ;  /* 0x0000000409097824 */ /* 0x000fca00078e0204 */
[C---:B------:R-:W-:Y:S02]  /*0690*/  IADD3 R28, P0, PT, R9.reuse, UR8, RZ ;  /* 0x00000008091c7c10 */ /* 0x040fe4000ff1e0ff */
[----:B-----5:R-:W-:Y:S02]  /*06a0*/  DFMA R14, R14, UR14, R10 ;  /* 0x0000000e0e0e7c2b */ /* 0x020fe4000800000a */
[----:B------:R-:W3:Y:S01]  /*06b0*/  I2F.F64.U16 R10, R20 ;  /* 0x00000014000a7312 */ /* 0x000ee20000101800 */
[----:B-1----:R-:W-:Y:S01]  /*06c0*/  DFMA R12, R26, UR12, R12 ;  /* 0x0000000c1a0c7c2b */ /* 0x002fe2000800000c */
[----:B------:R-:W-:Y:S01]  /*06d0*/  VIADD R26, R8, 0x1 ;  /* 0x00000001081a7836 */ /* 0x000fe20000000000 */
[----:B------:R-:W-:-:S04]  /*06e0*/  LEA.HI.X.SX32 R29, R9, UR9, 0x1, P0 ;  /* 0x00000009091d7c11 */ /* 0x000fc800080f0eff */
[----:B0-----:R-:W-:Y:S01]  /*06f0*/  VIMNMX R9, PT, PT, R26, R23, PT ;  /* 0x000000171a097248 */ /* 0x001fe20003fe0100 */
[----:B------:R-:W5:Y:S03]  /*0700*/  LDG.E.U8 R16, desc[UR6][R28.64+0x1] ;  /* 0x000001061c107981 */ /* 0x000f66000c1e1100 */
[C---:B------:R-:W-:Y:S01]  /*0710*/  ISETP.GT.AND P0, PT, R9.reuse, 0x1, PT ;  /* 0x000000010900780c */ /* 0x040fe20003f04270 */
[----:B---3--:R-:W-:Y:S01]  /*0720*/  DFMA R10, R10, UR20, R12 ;  /* 0x000000140a0a7c2b */ /* 0x008fe2000800000c */
[----:B------:R-:W-:Y:S01]  /*0730*/  LEA R9, R9, 0xfffffffc, 0x2 ;  /* 0xfffffffc09097811 */ /* 0x000fe200078e10ff */
[----:B------:R-:W3:Y:S03]  /*0740*/  LDG.E.U8 R27, desc[UR6][R28.64] ;  /* 0x000000061c1b7981 */ /* 0x000ee6000c1e1100 */
[----:B------:R-:W-:Y:S01]  /*0750*/  SEL R9, R9, RZ, P0 ;  /* 0x000000ff09097207 */ /* 0x000fe20000000000 */
[----:B------:R-:W-:Y:S01]  /*0760*/  DADD R14, RZ, R14 ;  /* 0x00000000ff0e7229 */ /* 0x000fe2000000000e */
[----:B------:R0:W3:Y:S07]  /*0770*/  LDG.E.U8 R20, desc[UR6][R28.64+0x2] ;  /* 0x000002061c147981 */ /* 0x0000ee000c1e1100 */
[----:B------:R-:W-:Y:S01]  /*0780*/  DFMA R10, R10, 2, R14 ;  /* 0x400000000a0a782b */ /* 0x000fe2000000000e */
[----:B----4-:R1:W4:Y:S02]  /*0790*/  I2F.F64.U16 R12, R17 ;  /* 0x00000011000c7312 */ /* 0x0103240000101800 */
[----:B-1----:R-:W-:-:S05]  /*07a0*/  IMAD.IADD R17, R6, 0x1, R9 ;  /* 0x0000000106117824 */ /* 0x002fca00078e0209 */
[----:B0-----:R-:W-:-:S04]  /*07b0*/  IADD3 R28, P0, PT, R17, UR8, RZ ;  /* 0x00000008111c7c10 */ /* 0x001fc8000ff1e0ff */
[----:B------:R-:W-:Y:S01]  /*07c0*/  LEA.HI.X.SX32 R29, R17, UR9, 0x1, P0 ;  /* 0x00000009111d7c11 */ /* 0x000fe200080f0eff */
[----:B--2---:R0:W1:Y:S04]  /*07d0*/  I2F.F64.U16 R14, R24 ;  /* 0x00000018000e7312 */ /* 0x0040680000101800 */
[----:B------:R-:W2:Y:S01]  /*07e0*/  LDG.E.U8 R25, desc[UR6][R28.64] ;  /* 0x000000061c197981 */ /* 0x000ea2000c1e1100 */
[----:B----4-:R-:W-:-:S03]  /*07f0*/  DMUL R12, R12, UR10 ;  /* 0x0000000a0c0c7c28 */ /* 0x010fc60008000000 */
[----:B------:R-:W4:Y:S04]  /*0800*/  LDG.E.U8 R26, desc[UR6][R28.64+0x2] ;  /* 0x000002061c1a7981 */ /* 0x000f28000c1e1100 */
[----:B0-----:R-:W4:Y:S01]  /*0810*/  LDG.E.U8 R24, desc[UR6][R28.64+0x1] ;  /* 0x000001061c187981 */ /* 0x001f22000c1e1100 */
[----:B-1----:R-:W-:Y:S01]  /*0820*/  DFMA R12, R14, UR12, R12 ;  /* 0x0000000c0e0c7c2b */ /* 0x002fe2000800000c */
[----:B------:R-:W0:Y:S07]  /*0830*/  I2F.F64.U16 R14, R21 ;  /* 0x00000015000e7312 */ /* 0x000e2e0000101800 */
[----:B0-----:R-:W-:Y:S01]  /*0840*/  DFMA R14, R14, UR20, R12 ;  /* 0x000000140e0e7c2b */ /* 0x001fe2000800000c */
[----:B-----5:R-:W0:Y:S07]  /*0850*/  I2F.F64.U16 R16, R16 ;  /* 0x0000001000107312 */ /* 0x020e2e0000101800 */
[----:B------:R-:W-:Y:S01]  /*0860*/  DADD R14, R18, R14 ;  /* 0x00000000120e7229 */ /* 0x000fe2000000000e */
[----:B------:R-:W-:Y:S01]  /*0870*/  IMAD.IADD R19, R5, 0x1, R9 ;  /* 0x0000000105137824 */ /* 0x000fe200078e0209 */
[----:B---3--:R-:W1:Y:S04]  /*0880*/  I2F.F64.U16 R12, R27 ;  /* 0x0000001b000c7312 */ /* 0x008e680000101800 */
[----:B------:R-:W-:Y:S01]  /*0890*/  IADD3 R18, P0, PT, R19, UR8, RZ ;  /* 0x0000000813127c10 */ /* 0x000fe2000ff1e0ff */
[----:B0-----:R-:W-:-:S03]  /*08a0*/  DMUL R16, R16, UR10 ;  /* 0x0000000a10107c28 */ /* 0x001fc60008000000 */
[----:B------:R-:W0:Y:S01]  /*08b0*/  I2F.F64.U16 R20, R20 ;  /* 0x0000001400147312 */ /* 0x000e220000101800 */
[----:B------:R-:W-:-:S05]  /*08c0*/  LEA.HI.X.SX32 R19, R19, UR9, 0x1, P0 ;  /* 0x0000000913137c11 */ /* 0x000fca00080f0eff */
[----:B------:R-:W3:Y:S01]  /*08d0*/  LDG.E.U8 R28, desc[UR6][R18.64+0x1] ;  /* 0x00000106121c7981 */ /* 0x000ee2000c1e1100 */
[----:B-1----:R-:W-:-:S03]  /*08e0*/  DFMA R12, R12, UR12, R16 ;  /* 0x0000000c0c0c7c2b */ /* 0x002fc60008000010 */
[----:B------:R-:W5:Y:S01]  /*08f0*/  LDG.E.U8 R29, desc[UR6][R18.64] ;  /* 0x00000006121d7981 */ /* 0x000f62000c1e1100 */
[----:B------:R-:W-:-:S03]  /*0900*/  IMAD.IADD R9, R4, 0x1, R9 ;  /* 0x0000000104097824 */ /* 0x000fc600078e0209 */
[----:B------:R1:W5:Y:S01]  /*0910*/  LDG.E.U8 R27, desc[UR6][R18.64+0x2] ;  /* 0x00000206121b7981 */ /* 0x000362000c1e1100 */
[----:B0-----:R-:W-:Y:S01]  /*0920*/  DFMA R12, R20, UR20, R12 ;  /* 0x00000014140c7c2b */ /* 0x001fe2000800000c */
[----:B--2---:R-:W-:Y:S08]  /*0930*/  I2F.F64.U16 R20, R25 ;  /* 0x0000001900147312 */ /* 0x004ff00000101800 */
[----:B----4-:R-:W0:Y:S02]  /*0940*/  I2F.F64.U16 R16, R24 ;  /* 0x0000001800107312 */ /* 0x010e240000101800 */
[----:B0-----:R-:W-:-:S08]  /*0950*/  DMUL R16, R16, UR10 ;  /* 0x0000000a10107c28 */ /* 0x001fd00008000000 */
[----:B------:R-:W-:Y:S01]  /*0960*/  DFMA R20, R20, UR12, R16 ;  /* 0x0000000c14147c2b */ /* 0x000fe20008000010 */
[----:B------:R-:W-:-:S04]  /*0970*/  IADD3 R16, P0, PT, R9, UR8, RZ ;  /* 0x0000000809107c10 */ /* 0x000fc8000ff1e0ff */
[----:B------:R-:W-:-:S05]  /*0980*/  LEA.HI.X.SX32 R17, R9, UR9, 0x1, P0 ;  /* 0x0000000909117c11 */ /* 0x000fca00080f0eff */
[----:B------:R-:W2:Y:S04]  /*0990*/  LDG.E.U8 R9, desc[UR6][R16.64+0x1] ;  /* 0x0000010610097981 */ /* 0x000ea8000c1e1100 */
[----:B------:R-:W4:Y:S04]  /*09a0*/  LDG.E.U8 R24, desc[UR6][R16.64] ;  /* 0x0000000610187981 */ /* 0x000f28000c1e1100 */
[----:B------:R0:W4:Y:S01]  /*09b0*/  LDG.E.U8 R25, desc[UR6][R16.64+0x2] ;  /* 0x0000020610197981 */ /* 0x000122000c1e1100 */
[----:B-1----:R-:W1:Y:S01]  /*09c0*/  I2F.F64.U16 R18, R26 ;  /* 0x0000001a00127312 */ /* 0x002e620000101800 */
[----:B------:R-:W-:-:S02]  /*09d0*/  ISETP.GT.AND P0, PT, R23, 0x1, PT ;  /* 0x000000011700780c */ /* 0x000fc40003f04270 */
[C---:B------:R-:W-:Y:S02]  /*09e0*/  VIMNMX R23, PT, PT, R22.reuse, UR4, PT ;  /* 0x0000000416177c48 */ /* 0x040fe4000bfe0100 */
[----:B------:R-:W-:-:S03]  /*09f0*/  ISETP.GE.AND P1, PT, R22, UR4, PT ;  /* 0x0000000416007c0c */ /* 0x000fc6000bf26270 */
[----:B------:R-:W-:Y:S01]  /*0a00*/  IMAD.SHL.U32 R23, R23, 0x4, RZ ;  /* 0x0000000417177824 */ /* 0x000fe200078e00ff */
[----:B-1----:R-:W-:-:S05]  /*0a10*/  DFMA R20, R18, UR20, R20 ;  /* 0x0000001412147c2b */ /* 0x002fca0008000014 */
[----:B------:R-:W-:-:S05]  /*0a20*/  @!P0 SEL R23, R23, RZ, !P1 ;  /* 0x000000ff17178207 */ /* 0x000fca0004800000 */
[----:B0-----:R-:W-:-:S05]  /*0a30*/  IMAD.IADD R17, R6, 0x1, R23 ;  /* 0x0000000106117824 */ /* 0x001fca00078e0217 */
[----:B------:R-:W-:-:S04]  /*0a40*/  IADD3 R16, P0, PT, R17, UR8, RZ ;  /* 0x0000000811107c10 */ /* 0x000fc8000ff1e0ff */
[----:B------:R-:W-:Y:S01]  /*0a50*/  LEA.HI.X.SX32 R17, R17, UR9, 0x1, P0 ;  /* 0x0000000911117c11 */ /* 0x000fe200080f0eff */
[----:B------:R-:W-:-:S04]  /*0a60*/  DADD R20, RZ, R20 ;  /* 0x00000000ff147229 */ /* 0x000fc80000000014 */
[----:B------:R-:W4:Y:S01]  /*0a70*/  LDG.E.U8 R22, desc[UR6][R16.64+0x1] ;  /* 0x0000010610167981 */ /* 0x000f22000c1e1100 */
[----:B---3--:R-:W0:Y:S08]  /*0a80*/  I2F.F64.U16 R18, R28 ;  /* 0x0000001c00127312 */ /* 0x008e300000101800 */
[----:B-----5:R-:W1:Y:S01]  /*0a90*/  I2F.F64.U16 R28, R29 ;  /* 0x0000001d001c7312 */ /* 0x020e620000101800 */
[----:B0-----:R-:W-:-:S07]  /*0aa0*/  DMUL R18, R18, UR10 ;  /* 0x0000000a12127c28 */ /* 0x001fce0008000000 */
[----:B------:R-:W0:Y:S01]  /*0ab0*/  I2F.F64.U16 R26, R27 ;  /* 0x0000001b001a7312 */ /* 0x000e220000101800 */
[----:B-1----:R-:W-:-:S08]  /*0ac0*/  DFMA R18, R28, UR12, R18 ;  /* 0x0000000c1c127c2b */ /* 0x002fd00008000012 */
[----:B0-----:R-:W-:Y:S01]  /*0ad0*/  DFMA R18, R26, UR20, R18 ;  /* 0x000000141a127c2b */ /* 0x001fe20008000012 */
[----:B------:R-:W3:Y:S04]  /*0ae0*/  LDG.E.U8 R26, desc[UR6][R16.64] ;  /* 0x00000006101a7981 */ /* 0x000ee8000c1e1100 */
[----:B------:R3:W5:Y:S03]  /*0af0*/  LDG.E.U8 R27, desc[UR6][R16.64+0x2] ;  /* 0x00000206101b7981 */ /* 0x000766000c1e1100 */
[----:B------:R-:W-:Y:S01]  /*0b00*/  DFMA R18, R18, 2, R20 ;  /* 0x400000001212782b */ /* 0x000fe20000000014 */
[----:B--2---:R0:W1:Y:S08]  /*0b10*/  I2F.F64.U16 R28, R9 ;  /* 0x00000009001c7312 */ /* 0x0040700000101800 */
[----:B----4-:R2:W4:Y:S01]  /*0b20*/  I2F.F64.U16 R20, R24 ;  /* 0x0000001800147312 */ /* 0x0105220000101800 */
[----:B0-----:R-:W-:Y:S01]  /*0b30*/  IMAD.IADD R9, R5, 0x1, R23 ;  /* 0x0000000105097824 */ /* 0x001fe200078e0217 */
[----:B-1----:R-:W-:-:S04]  /*0b40*/  DMUL R28, R28, UR10 ;  /* 0x0000000a1c1c7c28 */ /* 0x002fc80008000000 */
[----:B--2---:R-:W-:-:S04]  /*0b50*/  IADD3 R24, P0, PT, R9, UR8, RZ ;  /* 0x0000000809187c10 */ /* 0x004fc8000ff1e0ff */
[----:B----4-:R-:W-:Y:S02]  /*0b60*/  DFMA R20, R20, UR12, R28 ;  /* 0x0000000c14147c2b */ /* 0x010fe4000800001c */
[----:B------:R0:W1:Y:S02]  /*0b70*/  I2F.F64.U16 R28, R25 ;  /* 0x00000019001c7312 */ /* 0x0000640000101800 */
[----:B0-----:R-:W-:-:S05]  /*0b80*/  LEA.HI.X.SX32 R25, R9, UR9, 0x1, P0 ;  /* 0x0000000909197c11 */ /* 0x001fca00080f0eff */
[----:B------:R-:W2:Y:S01]  /*0b90*/  LDG.E.U8 R9, desc[UR6][R24.64+0x1] ;  /* 0x0000010618097981 */ /* 0x000ea2000c1e1100 */
[----:B-1----:R-:W-:-:S03]  /*0ba0*/  DFMA R20, R28, UR20, R20 ;  /* 0x000000141c147c2b */ /* 0x002fc60008000014 */
[----:B------:R-:W4:Y:S01]  /*0bb0*/  LDG.E.U8 R28, desc[UR6][R24.64] ;  /* 0x00000006181c7981 */ /* 0x000f22000c1e1100 */
[----:B------:R-:W-:-:S03]  /*0bc0*/  IMAD.IADD R23, R4, 0x1, R23 ;  /* 0x0000000104177824 */ /* 0x000fc600078e0217 */
[----:B------:R4:W4:Y:S01]  /*0bd0*/  LDG.E.U8 R29, desc[UR6][R24.64+0x2] ;  /* 0x00000206181d7981 */ /* 0x000922000c1e1100 */
[----:B------:R-:W-:Y:S02]  /*0be0*/  DADD R18, R18, R20 ;  /* 0x0000000012127229 */ /* 0x000fe40000000014 */
[----:B------:R-:W0:Y:S02]  /*0bf0*/  I2F.F64.U16 R20, R22 ;  /* 0x0000001600147312 */ /* 0x000e240000101800 */
[----:B0-----:R-:W-:-:S06]  /*0c00*/  DMUL R20, R20, UR10 ;  /* 0x0000000a14147c28 */ /* 0x001fcc0008000000 */
[----:B---3--:R-:W0:Y:S02]  /*0c10*/  I2F.F64.U16 R16, R26 ;  /* 0x0000001a00107312 */ /* 0x008e240000101800 */
[----:B0-----:R-:W-:-:S06]  /*0c20*/  DFMA R16, R16, UR12, R20 ;  /* 0x0000000c10107c2b */ /* 0x001fcc0008000014 */
[----:B-----5:R-:W0:Y:S02]  /*0c30*/  I2F.F64.U16 R20, R27 ;  /* 0x0000001b00147312 */ /* 0x020e240000101800 */
[----:B0-----:R-:W-:Y:S01]  /*0c40*/  DFMA R20, R20, UR20, R16 ;  /* 0x0000001414147c2b */ /* 0x001fe20008000010 */
[----:B------:R-:W-:-:S04]  /*0c50*/  IADD3 R16, P0, PT, R23, UR8, RZ ;  /* 0x0000000817107c10 */ /* 0x000fc8000ff1e0ff */
[----:B------:R-:W-:Y:S01]  /*0c60*/  LEA.HI.X.SX32 R17, R23, UR9, 0x1, P0 ;  /* 0x0000000917117c11 */ /* 0x000fe200080f0eff */
[----:B--2---:R0:W1:Y:S04]  /*0c70*/  I2F.F64.U16 R26, R9 ;  /* 0x00000009001a7312 */ /* 0x0040680000101800 */
[----:B0-----:R-:W2:Y:S01]  /*0c80*/  LDG.E.U8 R9, desc[UR6][R16.64+0x2] ;  /* 0x0000020610097981 */ /* 0x001ea2000c1e1100 */
[----:B-1----:R-:W-:-:S03]  /*0c90*/  DMUL R22, R26, UR10 ;  /* 0x0000000a1a167c28 */ /* 0x002fc60008000000 */
[----:B------:R-:W3:Y:S04]  /*0ca0*/  LDG.E.U8 R26, desc[UR6][R16.64+0x1] ;  /* 0x00000106101a7981 */ /* 0x000ee8000c1e1100 */
[----:B------:R-:W5:Y:S01]  /*0cb0*/  LDG.E.U8 R27, desc[UR6][R16.64] ;  /* 0x00000006101b7981 */ /* 0x000f62000c1e1100 */
[----:B----4-:R-:W0:Y:S02]  /*0cc0*/  I2F.F64.U16 R24, R28 ;  /* 0x0000001c00187312 */ /* 0x010e240000101800 */
[----:B0-----:R-:W-:-:S06]  /*0cd0*/  DFMA R22, R24, UR12, R22 ;  /* 0x0000000c18167c2b */ /* 0x001fcc0008000016 */
[----:B------:R-:W0:Y:S02]  /*0ce0*/  I2F.F64.U16 R24, R29 ;  /* 0x0000001d00187312 */ /* 0x000e240000101800 */
[----:B0-----:R-:W-:Y:S02]  /*0cf0*/  DFMA R22, R24, UR20, R22 ;  /* 0x0000001418167c2b */ /* 0x001fe40008000016 */
[----:B------:R-:W-:-:S08]  /*0d00*/  DADD R20, RZ, R20 ;  /* 0x00000000ff147229 */ /* 0x000fd00000000014 */
[----:B------:R-:W-:Y:S02]  /*0d10*/  DFMA R20, R22, 2, R20 ;  /* 0x400000001614782b */ /* 0x000fe40000000014 */
[----:B------:R-:W-:-:S08]  /*0d20*/  DADD R10, R10, R12 ;  /* 0x000000000a0a7229 */ /* 0x000fd0000000000c */
[----:B------:R-:W-:Y:S01]  /*0d30*/  DADD R10, R10, -R14 ;  /* 0x000000000a0a7229 */ /* 0x000fe2000000080e */
[----:B------:R-:W-:Y:S02]  /*0d40*/  IMAD.MOV.U32 R14, RZ, RZ, 0x0 ;  /* 0x00000000ff0e7424 */ /* 0x000fe400078e00ff */
[----:B------:R-:W-:Y:S01]  /*0d50*/  IMAD.MOV.U32 R15, RZ, RZ, 0x3fd80000 ;  /* 0x3fd80000ff0f7424 */ /* 0x000fe200078e00ff */
[----:B------:R-:W-:Y:S01]  /*0d60*/  BSSY.RECONVERGENT B1, `(.L_x_2) ;  /* 0x000001d000017945 */ /* 0x000fe20003800200 */
[----:B---3--:R-:W0:Y:S08]  /*0d70*/  I2F.F64.U16 R24, R26 ;  /* 0x0000001a00187312 */ /* 0x008e300000101800 */
[----:B-----5:R-:W1:Y:S01]  /*0d80*/  I2F.F64.U16 R26, R27 ;  /* 0x0000001b001a7312 */ /* 0x020e620000101800 */
[----:B0-----:R-:W-:-:S07]  /*0d90*/  DMUL R24, R24, UR10 ;  /* 0x0000000a18187c28 */ /* 0x001fce0008000000 */
[----:B--2---:R-:W0:Y:S01]  /*0da0*/  I2F.F64.U16 R28, R9 ;  /* 0x00000009001c7312 */ /* 0x004e220000101800 */
[----:B-1----:R-:W-:-:S08]  /*0db0*/  DFMA R24, R26, UR12, R24 ;  /* 0x0000000c1a187c2b */ /* 0x002fd00008000018 */
[----:B0-----:R-:W-:-:S08]  /*0dc0*/  DFMA R24, R28, UR20, R24 ;  /* 0x000000141c187c2b */ /* 0x001fd00008000018 */
[----:B------:R-:W-:-:S08]  /*0dd0*/  DADD R20, R20, R24 ;  /* 0x0000000014147229 */ /* 0x000fd00000000018 */
[----:B------:R-:W-:-:S08]  /*0de0*/  DADD R18, R20, -R18 ;  /* 0x0000000014127229 */ /* 0x000fd00000000812 */
[----:B------:R-:W-:-:S08]  /*0df0*/  DMUL R18, R18, R18 ;  /* 0x0000001212127228 */ /* 0x000fd00000000000 */
[----:B------:R-:W-:-:S06]  /*0e00*/  DFMA R10, R10, R10, R18 ;  /* 0x0000000a0a0a722b */ /* 0x000fcc0000000012 */
[----:B------:R-:W0:Y:S04]  /*0e10*/  MUFU.RSQ64H R23, R11 ;  /* 0x0000000b00177308 */ /* 0x000e280000001c00 */
[----:B------:R-:W-:-:S06]  /*0e20*/  VIADD R22, R11, 0xfcb00000 ;  /* 0xfcb000000b167836 */ /* 0x000fcc0000000000 */
[----:B0-----:R-:W-:-:S08]  /*0e30*/  DMUL R12, R22, R22 ;  /* 0x00000016160c7228 */ /* 0x001fd00000000000 */
[----:B------:R-:W-:-:S08]  /*0e40*/  DFMA R12, R10, -R12, 1 ;  /* 0x3ff000000a0c742b */ /* 0x000fd0000000080c */
[----:B------:R-:W-:Y:S02]  /*0e50*/  DFMA R14, R12, R14, 0.5 ;  /* 0x3fe000000c0e742b */ /* 0x000fe4000000000e */
[----:B------:R-:W-:-:S08]  /*0e60*/  DMUL R12, R22, R12 ;  /* 0x0000000c160c7228 */ /* 0x000fd00000000000 */
[----:B------:R-:W-:Y:S01]  /*0e70*/  DFMA R12, R14, R12, R22 ;  /* 0x0000000c0e0c722b */ /* 0x000fe20000000016 */
[----:B------:R-:W-:-:S07]  /*0e80*/  ISETP.GE.U32.AND P0, PT, R22, 0x7ca00000, PT ;  /* 0x7ca000001600780c */ /* 0x000fce0003f06070 */
[----:B------:R-:W-:Y:S02]  /*0e90*/  DMUL R14, R10, R12 ;  /* 0x0000000c0a0e7228 */ /* 0x000fe40000000000 */
[----:B------:R-:W-:Y:S02]  /*0ea0*/  VIADD R19, R13, 0xfff00000 ;  /* 0xfff000000d137836 */ /* 0x000fe40000000000 */
[----:B------:R-:W-:-:S04]  /*0eb0*/  IMAD.MOV.U32 R18, RZ, RZ, R12 ;  /* 0x000000ffff127224 */ /* 0x000fc800078e000c */
[----:B------:R-:W-:-:S08]  /*0ec0*/  DFMA R16, R14, -R14, R10 ;  /* 0x8000000e0e10722b */ /* 0x000fd0000000000a */
[----:B------:R-:W-:Y:S01]  /*0ed0*/  DFMA R20, R16, R18, R14 ;  /* 0x000000121014722b */ /* 0x000fe2000000000e */
[----:B------:R-:W-:Y:S10]  /*0ee0*/  @!P0 BRA `(.L_x_3) ;  /* 0x0000000000108947 */ /* 0x000ff40003800000 */
[----:B------:R-:W-:-:S07]  /*0ef0*/  MOV R20, 0xf10 ;  /* 0x00000f1000147802 */ /* 0x000fce0000000f00 */
[----:B------:R-:W-:Y:S05]  /*0f00*/  CALL.REL.NOINC `($__internal_0_$__cuda_sm20_dsqrt_rn_f64_mediumpath_v1) ;  /* 0x0000000000987944 */ /* 0x000fea0003c00000 */
[----:B------:R-:W-:Y:S02]  /*0f10*/  IMAD.MOV.U32 R20, RZ, RZ, R12 ;  /* 0x000000ffff147224 */ /* 0x000fe400078e000c */
[----:B------:R-:W-:-:S07]  /*0f20*/  IMAD.MOV.U32 R21, RZ, RZ, R13 ;  /* 0x000000ffff157224 */ /* 0x000fce00078e000d */
.L_x_3:
[----:B------:R-:W-:Y:S05]  /*0f30*/  BSYNC.RECONVERGENT B1 ;  /* 0x0000000000017941 */ /* 0x000fea0003800200 */
.L_x_2:
[----:B------:R-:W-:Y:S01]  /*0f40*/  DSETP.MIN.AND P0, P1, R20, 255, PT ;  /* 0x406fe0001400742a */ /* 0x000fe20003900000 */
[----:B------:R-:W-:Y:S02]  /*0f50*/  IMAD.MOV.U32 R9, RZ, RZ, R21 ;  /* 0x000000ffff097224 */ /* 0x000fe400078e0015 */
[----:B------:R-:W-:-:S03]  /*0f60*/  IMAD.MOV.U32 R12, RZ, RZ, 0x80000 ;  /* 0x00080000ff0c7424 */ /* 0x000fc600078e00ff */
[----:B------:R-:W-:Y:S01]  /*0f70*/  FSEL R11, R9, 3.748046875, P0 ;  /* 0x406fe000090b7808 */ /* 0x000fe20000000000 */
[----:B------:R-:W-:Y:S01]  /*0f80*/  VIADD R9, R8, 0x1 ;  /* 0x0000000108097836 */ /* 0x000fe20000000000 */
[----:B------:R-:W-:Y:S01]  /*0f90*/  SEL R10, R20, RZ, P0 ;  /* 0x000000ff140a7207 */ /* 0x000fe20000000000 */
[----:B------:R-:W-:-:S04]  /*0fa0*/  IMAD.IADD R8, R3, 0x1, R8 ;  /* 0x0000000103087824 */ /* 0x000fc800078e0208 */
[----:B------:R-:W-:Y:S01]  /*0fb0*/  IMAD.MOV.U32 R13, RZ, RZ, R10 ;  /* 0x000000ffff0d7224 */ /* 0x000fe200078e000a */
[----:B------:R-:W-:Y:S02]  /*0fc0*/  @P1 LOP3.LUT R11, R12, 0x406fe000, RZ, 0xfc, !PT ;  /* 0x406fe0000c0b1812 */ /* 0x000fe400078efcff */
[----:B------:R-:W-:-:S04]  /*0fd0*/  VIMNMX.RELU R12, PT, PT, R9, UR4, PT ;  /* 0x00000004090c7c48 */ /* 0x000fc8000bfe1100 */
[----:B------:R-:W-:Y:S01]  /*0fe0*/  DSETP.MAX.AND P0, P1, RZ, R10, PT ;  /* 0x0000000aff00722a */ /* 0x000fe2000390f000 */
[----:B------:R-:W-:Y:S02]  /*0ff0*/  IMAD R9, R12, 0x4, R5 ;  /* 0x000000040c097824 */ /* 0x000fe400078e0205 */
[----:B------:R-:W-:-:S05]  /*1000*/  IMAD.MOV.U32 R10, RZ, RZ, RZ ;  /* 0x000000ffff0a7224 */ /* 0x000fca00078e00ff */
[C---:B------:R-:W-:Y:S02]  /*1010*/  FSEL R15, R10.reuse, R11, P0 ;  /* 0x0000000b0a0f7208 */ /* 0x040fe40000000000 */
[----:B------:R-:W-:Y:S02]  /*1020*/  SEL R10, R10, R13, P0 ;  /* 0x0000000d0a0a7207 */ /* 0x000fe40000000000 */
[----:B------:R-:W-:Y:S02]  /*1030*/  IADD3 R12, P0, PT, R9, UR16, RZ ;  /* 0x00000010090c7c10 */ /* 0x000fe4000ff1e0ff */
[----:B------:R-:W-:Y:S02]  /*1040*/  @P1 LOP3.LUT R15, R11, 0x80000, RZ, 0xfc, !PT ;  /* 0x000800000b0f1812 */ /* 0x000fe400078efcff */
[----:B------:R-:W-:Y:S01]  /*1050*/  LEA.HI.X.SX32 R13, R9, UR17, 0x1, P0 ;  /* 0x00000011090d7c11 */ /* 0x000fe200080f0eff */
[----:B------:R-:W-:Y:S02]  /*1060*/  VIADD R9, R8, 0x1 ;  /* 0x0000000108097836 */ /* 0x000fe40000000000 */
[----:B------:R-:W-:-:S02]  /*1070*/  IMAD.MOV.U32 R11, RZ, RZ, R15 ;  /* 0x000000ffff0b7224 */ /* 0x000fc400078e000f */
[----:B------:R1:W-:Y:S01]  /*1080*/  STG.E.U8 desc[UR6][R12.64+0x3], RZ ;  /* 0x000003ff0c007986 */ /* 0x0003e2000c101106 */
[----:B------:R-:W-:-:S03]  /*1090*/  ISETP.GE.AND P0, PT, R9, UR18, PT ;  /* 0x0000001209007c0c */ /* 0x000fc6000bf06270 */
[----:B------:R-:W0:Y:S02]  /*10a0*/  F2I.U32.F64.TRUNC R11, R10 ;  /* 0x0000000a000b7311 */ /* 0x000e24000030d000 */
[----:B0-----:R1:W-:Y:S04]  /*10b0*/  STG.E.U8 desc[UR6][R12.64], R11 ;  /* 0x0000000b0c007986 */ /* 0x0013e8000c101106 */
[----:B------:R1:W-:Y:S04]  /*10c0*/  STG.E.U8 desc[UR6][R12.64+0x1], R11 ;  /* 0x0000010b0c007986 */ /* 0x0003e8000c101106 */
[----:B------:R1:W-:Y:S01]  /*10d0*/  STG.E.U8 desc[UR6][R12.64+0x2], R11 ;  /* 0x0000020b0c007986 */ /* 0x0003e2000c101106 */
[----:B------:R-:W-:Y:S05]  /*10e0*/  @!P0 BRA `(.L_x_4) ;  /* 0xfffffff0005c8947 */ /* 0x000fea000383ffff */
.L_x_1:
[----:B0--34-:R-:W-:Y:S05]  /*10f0*/  BSYNC.RECONVERGENT B0 ;  /* 0x0000000000007941 */ /* 0x019fea0003800200 */
.L_x_0:
[----:B------:R-:W0:Y:S01]  /*1100*/  LDCU UR5, c[0x0][0x370] ;  /* 0x00006e00ff0577ac */ /* 0x000e220008000800 */
[----:B------:R-:W0:Y:S01]  /*1110*/  LDC R5, c[0x0][0x360] ;  /* 0x0000d800ff057b82 */ /* 0x000e220000000800 */
[----:B------:R-:W2:Y:S01]  /*1120*/  LDCU UR10, c[0x0][0x394] ;  /* 0x00007280ff0a77ac */ /* 0x000ea20008000800 */
[----:B0-----:R-:W-:-:S05]  /*1130*/  IMAD R2, R5, UR5, R2 ;  /* 0x0000000505027c24 */ /* 0x001fca000f8e0202 */
[----:B--2---:R-:W-:-:S13]  /*1140*/  ISETP.GE.AND P0, PT, R2, UR10, PT ;  /* 0x0000000a02007c0c */ /* 0x004fda000bf06270 */
[----:B------:R-:W-:Y:S05]  /*1150*/  @!P0 BRA `(.L_x_5) ;  /* 0xffffffec00f88947 */ /* 0x000fea000383ffff */
[----:B------:R-:W-:Y:S05]  /*1160*/  EXIT ;  /* 0x000000000000794d */ /* 0x000fea0003800000 */
        .weak           $__internal_0_$__cuda_sm20_dsqrt_rn_f64_mediumpath_v1
        .type           $__internal_0_$__cuda_sm20_dsqrt_rn_f64_mediumpath_v1,@function
        .size           $__internal_0_$__cuda_sm20_dsqrt_rn_f64_mediumpath_v1,(.L_x_11 - $__internal_0_$__cuda_sm20_dsqrt_rn_f64_mediumpath_v1)
$__internal_0_$__cuda_sm20_dsqrt_rn_f64_mediumpath_v1:
[----:B------:R-:W-:Y:S01]  /*1170*/  ISETP.GE.U32.AND P0, PT, R22, -0x3400000, PT ;  /* 0xfcc000001600780c */ /* 0x000fe20003f06070 */
[----:B------:R-:W-:Y:S01]  /*1180*/  BSSY.RECONVERGENT B2, `(.L_x_6) ;  /* 0x0000024000027945 */ /* 0x000fe20003800200 */
[----:B------:R-:W-:-:S11]  /*1190*/  IMAD.MOV.U32 R13, RZ, RZ, R19 ;  /* 0x000000ffff0d7224 */ /* 0x000fd600078e0013 */
[----:B------:R-:W-:Y:S05]  /*11a0*/  @!P0 BRA `(.L_x_7) ;  /* 0x0000000000208947 */ /* 0x000fea0003800000 */
[----:B------:R-:W-:-:S10]  /*11b0*/  DFMA.RM R12, R16, R12, R14 ;  /* 0x0000000c100c722b */ /* 0x000fd4000000400e */
[----:B------:R-:W-:-:S05]  /*11c0*/  IADD3 R14, P0, PT, R12, 0x1, RZ ;  /* 0x000000010c0e7810 */ /* 0x000fca0007f1e0ff */
[----:B------:R-:W-:-:S06]  /*11d0*/  IMAD.X R15, RZ, RZ, R13, P0 ;  /* 0x000000ffff0f7224 */ /* 0x000fcc00000e060d */
[----:B------:R-:W-:-:S08]  /*11e0*/  DFMA.RP R10, -R12, R14, R10 ;  /* 0x0000000e0c0a722b */ /* 0x000fd0000000810a */
[----:B------:R-:W-:-:S06]  /*11f0*/  DSETP.GT.AND P0, PT, R10, RZ, PT ;  /* 0x000000ff0a00722a */ /* 0x000fcc0003f04000 */
[----:B------:R-:W-:Y:S02]  /*1200*/  FSEL R12, R14, R12, P0 ;  /* 0x0000000c0e0c7208 */ /* 0x000fe40000000000 */
[----:B------:R-:W-:Y:S01]  /*1210*/  FSEL R13, R15, R13, P0 ;  /* 0x0000000d0f0d7208 */ /* 0x000fe20000000000 */
[----:B------:R-:W-:Y:S06]  /*1220*/  BRA `(.L_x_8) ;  /* 0x0000000000647947 */ /* 0x000fec0003800000 */
.L_x_7:
[----:B------:R-:W-:-:S14]  /*1230*/  DSETP.NE.AND P0, PT, R10, RZ, PT ;  /* 0x000000ff0a00722a */ /* 0x000fdc0003f05000 */
[----:B------:R-:W-:Y:S05]  /*1240*/  @!P0 BRA `(.L_x_9) ;  /* 0x0000000000588947 */ /* 0x000fea0003800000 */
[----:B------:R-:W-:-:S13]  /*1250*/  ISETP.GE.AND P0, PT, R11, RZ, PT ;  /* 0x000000ff0b00720c */ /* 0x000fda0003f06270 */
[----:B------:R-:W-:Y:S02]  /*1260*/  @!P0 IMAD.MOV.U32 R12, RZ, RZ, 0x0 ;  /* 0x00000000ff0c8424 */ /* 0x000fe400078e00ff */
[----:B------:R-:W-:Y:S01]  /*1270*/  @!P0 IMAD.MOV.U32 R13, RZ, RZ, -0x80000 ;  /* 0xfff80000ff0d8424 */ /* 0x000fe200078e00ff */
[----:B------:R-:W-:Y:S06]  /*1280*/  @!P0 BRA `(.L_x_8) ;  /* 0x00000000004c8947 */ /* 0x000fec0003800000 */
[----:B------:R-:W-:-:S13]  /*1290*/  ISETP.GT.AND P0, PT, R11, 0x7fefffff, PT ;  /* 0x7fefffff0b00780c */ /* 0x000fda0003f04270 */
[----:B------:R-:W-:Y:S05]  /*12a0*/  @P0 BRA `(.L_x_9) ;  /* 0x0000000000400947 */ /* 0x000fea0003800000 */
[----:B------:R-:W-:Y:S01]  /*12b0*/  DMUL R10, R10, 8.11296384146066816958e+31 ;  /* 0x469000000a0a7828 */ /* 0x000fe20000000000 */
[----:B------:R-:W-:Y:S02]  /*12c0*/  IMAD.MOV.U32 R12, RZ, RZ, RZ ;  /* 0x000000ffff0c7224 */ /* 0x000fe400078e00ff */
[----:B------:R-:W-:Y:S02]  /*12d0*/  IMAD.MOV.U32 R16, RZ, RZ, 0x0 ;  /* 0x00000000ff107424 */ /* 0x000fe400078e00ff */
[----:B------:R-:W-:Y:S01]  /*12e0*/  IMAD.MOV.U32 R17, RZ, RZ, 0x3fd80000 ;  /* 0x3fd80000ff117424 */ /* 0x000fe200078e00ff */
[----:B------:R-:W0:Y:S02]  /*12f0*/  MUFU.RSQ64H R13, R11 ;  /* 0x0000000b000d7308 */ /* 0x000e240000001c00 */
[----:B0-----:R-:W-:-:S08]  /*1300*/  DMUL R14, R12, R12 ;  /* 0x0000000c0c0e7228 */ /* 0x001fd00000000000 */
[----:B------:R-:W-:-:S08]  /*1310*/  DFMA R14, R10, -R14, 1 ;  /* 0x3ff000000a0e742b */ /* 0x000fd0000000080e */
[----:B------:R-:W-:Y:S02]  /*1320*/  DFMA R16, R14, R16, 0.5 ;  /* 0x3fe000000e10742b */ /* 0x000fe40000000010 */
[----:B------:R-:W-:-:S08]  /*1330*/  DMUL R14, R12, R14 ;  /* 0x0000000e0c0e7228 */ /* 0x000fd00000000000 */
[----:B------:R-:W-:-:S08]  /*1340*/  DFMA R14, R16, R14, R12 ;  /* 0x0000000e100e722b */ /* 0x000fd0000000000c */
[----:B------:R-:W-:Y:S02]  /*1350*/  DMUL R12, R10, R14 ;  /* 0x0000000e0a0c7228 */ /* 0x000fe40000000000 */
[----:B------:R-:W-:-:S06]  /*1360*/  VIADD R15, R15, 0xfff00000 ;  /* 0xfff000000f0f7836 */ /* 0x000fcc0000000000 */
[----:B------:R-:W-:-:S08]  /*1370*/  DFMA R16, R12, -R12, R10 ;  /* 0x8000000c0c10722b */ /* 0x000fd0000000000a */
[----:B------:R-:W-:-:S10]  /*1380*/  DFMA R12, R14, R16, R12 ;  /* 0x000000100e0c722b */ /* 0x000fd4000000000c */
[----:B------:R-:W-:Y:S01]  /*1390*/  VIADD R13, R13, 0xfcb00000 ;  /* 0xfcb000000d0d7836 */ /* 0x000fe20000000000 */
[----:B------:R-:W-:Y:S06]  /*13a0*/  BRA `(.L_x_8) ;  /* 0x0000000000047947 */ /* 0x000fec0003800000 */
.L_x_9:
[----:B------:R-:W-:-:S11]  /*13b0*/  DADD R12, R10, R10 ;  /* 0x000000000a0c7229 */ /* 0x000fd6000000000a */
.L_x_8:
[----:B------:R-:W-:Y:S05]  /*13c0*/  BSYNC.RECONVERGENT B2 ;  /* 0x0000000000027941 */ /* 0x000fea0003800200 */
.L_x_6:
[----:B------:R-:W-:-:S04]  /*13d0*/  IMAD.MOV.U32 R21, RZ, RZ, 0x0 ;  /* 0x00000000ff157424 */ /* 0x000fc800078e00ff */
[----:B------:R-:W-:Y:S05]  /*13e0*/  RET.REL.NODEC R20 `(_Z13SobelOperatorPhS_ii) ;  /* 0xffffffec14047950 */ /* 0x000fea0003c3ffff */
.L_x_10:
[----:B------:R-:W-:-:S00]  /*13f0*/  BRA `(.L_x_10) ;  /* 0xfffffffc00fc7947 */ /* 0x000fc0000383ffff */
[----:B------:R-:W-:-:S00]  /*1400*/  NOP ;  /* 0x0000000000007918 */ /* 0x000fc00000000000 */
[----:B------:R-:W-:-:S00]  /*1410*/  NOP ;  /* 0x0000000000007918 */ /* 0x000fc00000000000 */
[----:B------:R-:W-:-:S00]  /*1420*/  NOP ;  /* 0x0000000000007918 */ /* 0x000fc00000000000 */
[----:B------:R-:W-:-:S00]  /*1430*/  NOP ;  /* 0x0000000000007918 */ /* 0x000fc00000000000 */
[----:B------:R-:W-:-:S00]  /*1440*/  NOP ;  /* 0x0000000000007918 */ /* 0x000fc00000000000 */
[----:B------:R-:W-:-:S00]  /*1450*/  NOP ;  /* 0x0000000000007918 */ /* 0x000fc00000000000 */
[----:B------:R-:W-:-:S00]  /*1460*/  NOP ;  /* 0x0000000000007918 */ /* 0x000fc00000000000 */
[----:B------:R-:W-:-:S00]  /*1470*/  NOP ;  /* 0x0000000000007918 */ /* 0x000fc00000000000 */
.L_x_11:


//--------------------- .nv.shared.reserved.0     --------------------------
	.section	.nv.shared.reserved.0,"aw",@nobits
	.weak		__nv_reservedSMEM_offset_0_alias
	.size		__nv_reservedSMEM_offset_0_alias, 0, 64
	.other		__nv_reservedSMEM_offset_0_alias,@"STO_CUDA_RESERVED_SHARED STV_DEFAULT"
__nv_reservedSMEM_offset_0_alias:
	.zero		0
	.zero		64


//--------------------- .nv.constant0._Z13SobelOperatorPhS_ii --------------------------
	.section	.nv.constant0._Z13SobelOperatorPhS_ii,"a",@progbits
	.sectionflags	@""
	.align	4
.nv.constant0._Z13SobelOperatorPhS_ii:
	.zero		920


//--------------------- SYMBOLS --------------------------

	.type		.nv.reservedSmem.offset0,@object
	.size		.nv.reservedSmem.offset0,0x4
